	.headerflags	@"EF_CUDA_TEXMODE_UNIFIED EF_CUDA_64BIT_ADDRESS EF_CUDA_ACCELERATORS EF_CUDA_SM90 EF_CUDA_VIRTUAL_SM(EF_CUDA_SM90)"
	.elftype	@"ET_EXEC"


//--------------------- .nv.info                  --------------------------
	.section	.nv.info,"",@"SHT_CUDA_INFO"
	.align	4


	//----- nvinfo : EIATTR_REGCOUNT
	.align		4
        /*0000*/ 	.byte	0x04, 0x2f
        /*0002*/ 	.short	(.L_3 - .L_2)
	.align		4
.L_2:
        /*0004*/ 	.word	index@(triton_poi_fused__native_batch_norm_legit_no_training_12)
        /*0008*/ 	.word	0x00000016


	//----- nvinfo : EIATTR_MIN_STACK_SIZE
	.align		4
.L_3:
        /*000c*/ 	.byte	0x04, 0x12
        /*000e*/ 	.short	(.L_5 - .L_4)
	.align		4
.L_4:
        /*0010*/ 	.word	index@(triton_poi_fused__native_batch_norm_legit_no_training_12)
        /*0014*/ 	.word	0x00000000


	//----- nvinfo : EIATTR_FRAME_SIZE
	.align		4
.L_5:
        /*0018*/ 	.byte	0x04, 0x11
        /*001a*/ 	.short	(.L_7 - .L_6)
	.align		4
.L_6:
        /*001c*/ 	.word	index@(triton_poi_fused__native_batch_norm_legit_no_training_12)
        /*0020*/ 	.word	0x00000000


	//----- nvinfo : EIATTR_MIN_STACK_SIZE
	.align		4
.L_7:
        /*0024*/ 	.byte	0x04, 0x12
        /*0026*/ 	.short	(.L_9 - .L_8)
	.align		4
.L_8:
        /*0028*/ 	.word	index@(triton_poi_fused__native_batch_norm_legit_no_training_12)
        /*002c*/ 	.word	0x00000000
.L_9:


//--------------------- .nv.info.triton_poi_fused__native_batch_norm_legit_no_training_12 --------------------------
	.section	.nv.info.triton_poi_fused__native_batch_norm_legit_no_training_12,"",@"SHT_CUDA_INFO"
	.sectionflags	@""
	.align	4


	//----- nvinfo : EIATTR_CUDA_API_VERSION
	.align		4
        /*0000*/ 	.byte	0x04, 0x37
        /*0002*/ 	.short	(.L_11 - .L_10)
.L_10:
        /*0004*/ 	.word	0x0000007c


	//----- nvinfo : EIATTR_KPARAM_INFO
	.align		4
.L_11:
        /*0008*/ 	.byte	0x04, 0x17
        /*000a*/ 	.short	(.L_13 - .L_12)
.L_12:
        /*000c*/ 	.word	0x00000000
        /*0010*/ 	.short	0x0006
        /*0012*/ 	.short	0x0030
        /*0014*/ 	.byte	0x00, 0xf0, 0x11, 0x00


	//----- nvinfo : EIATTR_KPARAM_INFO
	.align		4
.L_13:
        /*0018*/ 	.byte	0x04, 0x17
        /*001a*/ 	.short	(.L_15 - .L_14)
.L_14:
        /*001c*/ 	.word	0x00000000
        /*0020*/ 	.short	0x0005
        /*0022*/ 	.short	0x0028
        /*0024*/ 	.byte	0x00, 0xf4, 0x21, 0x00


	//----- nvinfo : EIATTR_KPARAM_INFO
	.align		4
.L_15:
        /*0028*/ 	.byte	0x04, 0x17
        /*002a*/ 	.short	(.L_17 - .L_16)
.L_16:
        /*002c*/ 	.word	0x00000000
        /*0030*/ 	.short	0x0004
        /*0032*/ 	.short	0x0020
        /*0034*/ 	.byte	0x00, 0xf4, 0x21, 0x00


	//----- nvinfo : EIATTR_KPARAM_INFO
	.align		4
.L_17:
        /*0038*/ 	.byte	0x04, 0x17
        /*003a*/ 	.short	(.L_19 - .L_18)
.L_18:
        /*003c*/ 	.word	0x00000000
        /*0040*/ 	.short	0x0003
        /*0042*/ 	.short	0x0018
        /*0044*/ 	.byte	0x00, 0xf4, 0x21, 0x00


	//----- nvinfo : EIATTR_KPARAM_INFO
	.align		4
.L_19:
        /*0048*/ 	.byte	0x04, 0x17
        /*004a*/ 	.short	(.L_21 - .L_20)
.L_20:
        /*004c*/ 	.word	0x00000000
        /*0050*/ 	.short	0x0002
        /*0052*/ 	.short	0x0010
        /*0054*/ 	.byte	0x00, 0xf4, 0x21, 0x00


	//----- nvinfo : EIATTR_KPARAM_INFO
	.align		4
.L_21:
        /*0058*/ 	.byte	0x04, 0x17
        /*005a*/ 	.short	(.L_23 - .L_22)
.L_22:
        /*005c*/ 	.word	0x00000000
        /*0060*/ 	.short	0x0001
        /*0062*/ 	.short	0x0008
        /*0064*/ 	.byte	0x00, 0xf4, 0x21, 0x00


	//----- nvinfo : EIATTR_KPARAM_INFO
	.align		4
.L_23:
        /*0068*/ 	.byte	0x04, 0x17
        /*006a*/ 	.short	(.L_25 - .L_24)
.L_24:
        /*006c*/ 	.word	0x00000000
        /*0070*/ 	.short	0x0000
        /*0072*/ 	.short	0x0000
        /*0074*/ 	.byte	0x00, 0xf4, 0x21, 0x00


	//----- nvinfo : EIATTR_SPARSE_MMA_MASK
	.align		4
.L_25:
        /*0078*/ 	.byte	0x03, 0x50
        /*007a*/ 	.short	0x0000


	//----- nvinfo : EIATTR_MAXREG_COUNT
	.align		4
        /*007c*/ 	.byte	0x03, 0x1b
        /*007e*/ 	.short	0x00ff


	//----- nvinfo : EIATTR_EXIT_INSTR_OFFSETS
	.align		4
        /*0080*/ 	.byte	0x04, 0x1c
        /*0082*/ 	.short	(.L_27 - .L_26)


	//   ....[0]....
.L_26:
        /*0084*/ 	.word	0x000003e0


	//   ....[1]....
        /*0088*/ 	.word	0x00000400


	//----- nvinfo : EIATTR_REQNTID
	.align		4
.L_27:
        /*008c*/ 	.byte	0x04, 0x10
        /*008e*/ 	.short	(.L_29 - .L_28)
.L_28:
        /*0090*/ 	.word	0x00000100
        /*0094*/ 	.word	0x00000001
        /*0098*/ 	.word	0x00000001


	//----- nvinfo : EIATTR_CBANK_PARAM_SIZE
	.align		4
.L_29:
        /*009c*/ 	.byte	0x03, 0x19
        /*009e*/ 	.short	0x0034


	//----- nvinfo : EIATTR_PARAM_CBANK
	.align		4
        /*00a0*/ 	.byte	0x04, 0x0a
        /*00a2*/ 	.short	(.L_31 - .L_30)
	.align		4
.L_30:
        /*00a4*/ 	.word	index@(.nv.constant0.triton_poi_fused__native_batch_norm_legit_no_training_12)
        /*00a8*/ 	.short	0x0210
        /*00aa*/ 	.short	0x0034


	//----- nvinfo : EIATTR_SW_WAR
	.align		4
.L_31:
        /*00ac*/ 	.byte	0x04, 0x36
        /*00ae*/ 	.short	(.L_33 - .L_32)
.L_32:
        /*00b0*/ 	.word	0x00000008
.L_33:


//--------------------- .nv.callgraph             --------------------------
	.section	.nv.callgraph,"",@"SHT_CUDA_CALLGRAPH"
	.align	4
	.sectionentsize	8
	.align		4
        /*0000*/ 	.word	0x00000000
	.align		4
        /*0004*/ 	.word	0xffffffff
	.align		4
        /*0008*/ 	.word	0x00000000
	.align		4
        /*000c*/ 	.word	0xfffffffe
	.align		4
        /*0010*/ 	.word	0x00000000
	.align		4
        /*0014*/ 	.word	0xfffffffd
	.align		4
        /*0018*/ 	.word	0x00000000
	.align		4
        /*001c*/ 	.word	0xfffffffc


//--------------------- .nv.constant4             --------------------------
	.section	.nv.constant4,"a",@progbits
	.align	8
	.align		8
.nv.constant4:
        /*0000*/ 	.dword	_$_str
	.align		8
        /*0008*/ 	.dword	_$_str_$_2


//--------------------- .text.triton_poi_fused__native_batch_norm_legit_no_training_12 --------------------------
	.section	.text.triton_poi_fused__native_batch_norm_legit_no_training_12,"ax",@progbits
	.align	128
        .global         triton_poi_fused__native_batch_norm_legit_no_training_12
        .type           triton_poi_fused__native_batch_norm_legit_no_training_12,@function
        .size           triton_poi_fused__native_batch_norm_legit_no_training_12,(.L_x_1 - triton_poi_fused__native_batch_norm_legit_no_training_12)
        .other          triton_poi_fused__native_batch_norm_legit_no_training_12,@"STO_CUDA_ENTRY STV_DEFAULT"
triton_poi_fused__native_batch_norm_legit_no_training_12:
.text.triton_poi_fused__native_batch_norm_legit_no_training_12:
[----:B------:R-:W0:Y:S01]  /*0000*/  LDC R1, c[0x0][0x28] ;  /* 0x00000a00ff017b82 */ /* 0x000e220000000800 */
[----:B------:R-:W1:Y:S07]  /*0010*/  S2R R0, SR_TID.X ;  /* 0x0000000000007919 */ /* 0x000e6e0000002100 */
[----:B------:R-:W2:Y:S01]  /*0020*/  LDC.64 R8, c[0x0][0x220] ;  /* 0x00008800ff087b82 */ /* 0x000ea20000000a00 */
[----:B------:R-:W-:Y:S01]  /*0030*/  ULDC.64 UR4, c[0x0][0x208] ;  /* 0x0000820000047ab9 */ /* 0x000fe20000000a00 */
[----:B------:R-:W3:Y:S06]  /*0040*/  S2R R5, SR_CTAID.X ;  /* 0x0000000000057919 */ /* 0x000eec0000002500 */
[----:B------:R-:W4:Y:S08]  /*0050*/  LDC.64 R12, c[0x0][0x210] ;  /* 0x00008400ff0c7b82 */ /* 0x000f300000000a00 */
[----:B------:R-:W5:Y:S08]  /*0060*/  LDC.64 R14, c[0x0][0x218] ;  /* 0x00008600ff0e7b82 */ /* 0x000f700000000a00 */
[----:B------:R-:W5:Y:S01]  /*0070*/  LDC.64 R16, c[0x0][0x228] ;  /* 0x00008a00ff107b82 */ /* 0x000f620000000a00 */
[----:B-1----:R-:W-:-:S07]  /*0080*/  SHF.L.U32 R0, R0, 0x1, RZ ;  /* 0x0000000100007819 */ /* 0x002fce00000006ff */
[----:B------:R-:W1:Y:S01]  /*0090*/  LDC.64 R18, c[0x0][0x230] ;  /* 0x00008c00ff127b82 */ /* 0x000e620000000a00 */
[----:B---3--:R-:W-:Y:S02]  /*00a0*/  SHF.R.S32.HI R3, RZ, 0x16, R5 ;  /* 0x00000016ff037819 */ /* 0x008fe40000011405 */
[----:B------:R-:W-:Y:S02]  /*00b0*/  LOP3.LUT R0, R0, 0x1fe, RZ, 0xc0, !PT ;  /* 0x000001fe00007812 */ /* 0x000fe400078ec0ff */
[----:B------:R-:W-:Y:S02]  /*00c0*/  SGXT R3, R3, 0x1 ;  /* 0x000000010303781a */ /* 0x000fe40000000200 */
[----:B------:R-:W-:-:S04]  /*00d0*/  LEA R0, R5, R0, 0x9 ;  /* 0x0000000005007211 */ /* 0x000fc800078e48ff */
[----:B------:R-:W-:Y:S02]  /*00e0*/  LEA.HI R3, R3, R0, RZ, 0x7 ;  /* 0x0000000003037211 */ /* 0x000fe400078f38ff */
[----:B------:R-:W-:Y:S02]  /*00f0*/  ISETP.GE.AND P4, PT, R0, 0x2d200, PT ;  /* 0x0002d2000000780c */ /* 0x000fe40003f86270 */
[----:B------:R-:W-:-:S04]  /*0100*/  LOP3.LUT R3, R3, 0xffffff80, RZ, 0xc0, !PT ;  /* 0xffffff8003037812 */ /* 0x000fc800078ec0ff */
[----:B------:R-:W-:Y:S02]  /*0110*/  IADD3 R11, R0, -R3, RZ ;  /* 0x80000003000b7210 */ /* 0x000fe40007ffe0ff */
[----:B------:R-:W-:-:S03]  /*0120*/  CS2R R2, SRZ ;  /* 0x0000000000027805 */ /* 0x000fc6000001ff00 */
[----:B--2---:R-:W-:-:S05]  /*0130*/  IMAD.WIDE R8, R11, 0x4, R8 ;  /* 0x000000040b087825 */ /* 0x004fca00078e0208 */
[----:B------:R2:W3:Y:S01]  /*0140*/  @!P4 LDG.E.EL.64 R2, desc[UR4][R8.64] ;  /* 0x000000040802c981 */ /* 0x0004e2000c2e1b00 */
[----:B------:R-:W-:Y:S02]  /*0150*/  CS2R R4, SRZ ;  /* 0x0000000000047805 */ /* 0x000fe4000001ff00 */
[----:B------:R-:W-:Y:S01]  /*0160*/  CS2R R6, SRZ ;  /* 0x0000000000067805 */ /* 0x000fe2000001ff00 */
[----:B----4-:R-:W-:-:S04]  /*0170*/  IMAD.WIDE R12, R0, 0x4, R12 ;  /* 0x00000004000c7825 */ /* 0x010fc800078e020c */
[C---:B-----5:R-:W-:Y:S01]  /*0180*/  IMAD.WIDE R14, R11.reuse, 0x4, R14 ;  /* 0x000000040b0e7825 */ /* 0x060fe200078e020e */
[----:B------:R-:W4:Y:S04]  /*0190*/  @!P4 LDG.E.64 R4, desc[UR4][R12.64] ;  /* 0x000000040c04c981 */ /* 0x000f28000c1e1b00 */
[----:B------:R5:W4:Y:S01]  /*01a0*/  @!P4 LDG.E.EL.64 R6, desc[UR4][R14.64] ;  /* 0x000000040e06c981 */ /* 0x000b22000c2e1b00 */
[----:B0-----:R-:W-:Y:S01]  /*01b0*/  IMAD.WIDE R16, R11, 0x4, R16 ;  /* 0x000000040b107825 */ /* 0x001fe200078e0210 */
[----:B--2---:R-:W-:-:S03]  /*01c0*/  CS2R R8, SRZ ;  /* 0x0000000000087805 */ /* 0x004fc6000001ff00 */
[----:B-1----:R-:W-:Y:S01]  /*01d0*/  IMAD.WIDE R18, R11, 0x4, R18 ;  /* 0x000000040b127825 */ /* 0x002fe200078e0212 */
[----:B------:R-:W-:-:S04]  /*01e0*/  CS2R R10, SRZ ;  /* 0x00000000000a7805 */ /* 0x000fc8000001ff00 */
[----:B------:R-:W2:Y:S04]  /*01f0*/  @!P4 LDG.E.EL.64 R8, desc[UR4][R18.64] ;  /* 0x000000041208c981 */ /* 0x000ea8000c2e1b00 */
[----:B------:R-:W2:Y:S01]  /*0200*/  @!P4 LDG.E.EL.64 R10, desc[UR4][R16.64] ;  /* 0x00000004100ac981 */ /* 0x000ea2000c2e1b00 */
[----:B-----5:R-:W-:Y:S01]  /*0210*/  HFMA2.MMA R15, -RZ, RZ, 1.625, 0 ;  /* 0x3e800000ff0f7435 */ /* 0x020fe200000001ff */
[----:B---3--:R-:W-:Y:S01]  /*0220*/  FADD R2, R2, 9.9999997473787516356e-06 ;  /* 0x3727c5ac02027421 */ /* 0x008fe20000000000 */
[----:B------:R-:W-:-:S03]  /*0230*/  FADD R12, R3, 9.9999997473787516356e-06 ;  /* 0x3727c5ac030c7421 */ /* 0x000fc60000000000 */
[----:B------:R0:W1:Y:S08]  /*0240*/  MUFU.SQRT R13, R2 ;  /* 0x00000002000d7308 */ /* 0x0000700000002000 */
[----:B------:R-:W3:Y:S01]  /*0250*/  MUFU.SQRT R14, R12 ;  /* 0x0000000c000e7308 */ /* 0x000ee20000002000 */
[----:B0-----:R-:W0:Y:S01]  /*0260*/  LDC.64 R2, c[0x0][0x238] ;  /* 0x00008e00ff027b82 */ /* 0x001e220000000a00 */
[----:B-1----:R-:W-:-:S02]  /*0270*/  FSETP.GT.AND P0, PT, R13, 8.50705917302346158658e+37, PT ;  /* 0x7e8000000d00780b */ /* 0x002fc40003f04000 */
[----:B------:R-:W-:Y:S02]  /*0280*/  FSETP.GEU.AND P2, PT, R13, 1.175494350822287508e-38, PT ;  /* 0x008000000d00780b */ /* 0x000fe40003f4e000 */
[C---:B---3--:R-:W-:Y:S02]  /*0290*/  FSETP.GT.AND P1, PT, R14.reuse, 8.50705917302346158658e+37, PT ;  /* 0x7e8000000e00780b */ /* 0x048fe40003f24000 */
[----:B------:R-:W-:-:S07]  /*02a0*/  FSETP.GEU.AND P3, PT, R14, 1.175494350822287508e-38, PT ;  /* 0x008000000e00780b */ /* 0x000fce0003f6e000 */
[----:B------:R-:W-:-:S04]  /*02b0*/  @P0 FMUL R13, R13, 0.25 ;  /* 0x3e8000000d0d0820 */ /* 0x000fc80000400000 */
[----:B------:R-:W-:Y:S01]  /*02c0*/  @!P2 FMUL R13, R13, 16777216 ;  /* 0x4b8000000d0da820 */ /* 0x000fe20000400000 */
[----:B------:R-:W-:-:S04]  /*02d0*/  @P1 FMUL R14, R14, 0.25 ;  /* 0x3e8000000e0e1820 */ /* 0x000fc80000400000 */
[----:B------:R-:W-:Y:S01]  /*02e0*/  @!P3 FMUL R14, R14, 16777216 ;  /* 0x4b8000000e0eb820 */ /* 0x000fe20000400000 */
[----:B------:R-:W1:Y:S01]  /*02f0*/  MUFU.RCP R13, R13 ;  /* 0x0000000d000d7308 */ /* 0x000e620000001000 */
[----:B------:R-:W-:-:S07]  /*0300*/  FSEL R12, R15, 1, P0 ;  /* 0x3f8000000f0c7808 */ /* 0x000fce0000000000 */
[----:B------:R-:W3:Y:S01]  /*0310*/  MUFU.RCP R14, R14 ;  /* 0x0000000e000e7308 */ /* 0x000ee20000001000 */
[----:B------:R-:W-:Y:S01]  /*0320*/  FSEL R15, R15, 1, P1 ;  /* 0x3f8000000f0f7808 */ /* 0x000fe20000800000 */
[----:B------:R-:W-:Y:S01]  /*0330*/  @!P2 FMUL R12, R12, 16777216 ;  /* 0x4b8000000c0ca820 */ /* 0x000fe20000400000 */
[----:B----4-:R-:W-:-:S03]  /*0340*/  FADD R4, -R6, R4 ;  /* 0x0000000406047221 */ /* 0x010fc60000000100 */
[----:B------:R-:W-:Y:S01]  /*0350*/  @!P3 FMUL R15, R15, 16777216 ;  /* 0x4b8000000f0fb820 */ /* 0x000fe20000400000 */
[----:B------:R-:W-:Y:S01]  /*0360*/  FADD R5, -R7, R5 ;  /* 0x0000000507057221 */ /* 0x000fe20000000100 */
[----:B-1----:R-:W-:Y:S02]  /*0370*/  FMUL R13, R13, R12 ;  /* 0x0000000c0d0d7220 */ /* 0x002fe40000400000 */
[----:B---3--:R-:W-:Y:S02]  /*0380*/  FMUL R6, R14, R15 ;  /* 0x0000000f0e067220 */ /* 0x008fe40000400000 */
[----:B------:R-:W-:Y:S02]  /*0390*/  FMUL R13, R4, R13 ;  /* 0x0000000d040d7220 */ /* 0x000fe40000400000 */
[----:B------:R-:W-:Y:S01]  /*03a0*/  FMUL R6, R5, R6 ;  /* 0x0000000605067220 */ /* 0x000fe20000400000 */
[----:B0-----:R-:W-:-:S04]  /*03b0*/  IMAD.WIDE R2, R0, 0x4, R2 ;  /* 0x0000000400027825 */ /* 0x001fc800078e0202 */
[----:B--2---:R-:W-:Y:S01]  /*03c0*/  FFMA R8, R13, R10, R8 ;  /* 0x0000000a0d087223 */ /* 0x004fe20000000008 */
[----:B------:R-:W-:Y:S01]  /*03d0*/  FFMA R9, R6, R11, R9 ;  /* 0x0000000b06097223 */ /* 0x000fe20000000009 */
[----:B------:R-:W-:Y:S06]  /*03e0*/  @P4 EXIT ;  /* 0x000000000000494d */ /* 0x000fec0003800000 */
[----:B------:R-:W-:Y:S01]  /*03f0*/  STG.E.64 desc[UR4][R2.64], R8 ;  /* 0x0000000802007986 */ /* 0x000fe2000c101b04 */
[----:B------:R-:W-:Y:S05]  /*0400*/  EXIT ;  /* 0x000000000000794d */ /* 0x000fea0003800000 */
.L_x_0:
[----:B------:R-:W-:-:S00]  /*0410*/  BRA `(.L_x_0) ;  /* 0xfffffffc00fc7947 */ /* 0x000fc0000383ffff */
[----:B------:R-:W-:-:S00]  /*0420*/  NOP ;  /* 0x0000000000007918 */ /* 0x000fc00000000000 */
        /* <DEDUP_REMOVED lines=13> */
.L_x_1:


//--------------------- .nv.global.init           --------------------------
	.section	.nv.global.init,"aw",@progbits
.nv.global.init:
	.type		_$_str,@object
	.size		_$_str,(_$_str_$_2 - _$_str)
_$_str:
        /*0000*/ 	.byte	0x5f, 0x5f, 0x43, 0x55, 0x44, 0x41, 0x5f, 0x46, 0x54, 0x5a, 0x00
	.type		_$_str_$_2,@object
	.size		_$_str_$_2,(.L_1 - _$_str_$_2)
_$_str_$_2:
        /*000b*/ 	.byte	0x5f, 0x5f, 0x43, 0x55, 0x44, 0x41, 0x5f, 0x50, 0x52, 0x45, 0x43, 0x5f, 0x53, 0x51, 0x52, 0x54
        /*001b*/ 	.byte	0x00
.L_1:


//--------------------- .nv.constant0.triton_poi_fused__native_batch_norm_legit_no_training_12 --------------------------
	.section	.nv.constant0.triton_poi_fused__native_batch_norm_legit_no_training_12,"a",@progbits
	.sectionflags	@""
	.align	4
.nv.constant0.triton_poi_fused__native_batch_norm_legit_no_training_12:
	.zero		580
